	.headerflags	@"EF_CUDA_TEXMODE_UNIFIED EF_CUDA_64BIT_ADDRESS EF_CUDA_ACCELERATORS EF_CUDA_SM90 EF_CUDA_VIRTUAL_SM(EF_CUDA_SM90)"
	.elftype	@"ET_EXEC"


//--------------------- .nv.info                  --------------------------
	.section	.nv.info,"",@"SHT_CUDA_INFO"
	.align	4


	//----- nvinfo : EIATTR_REGCOUNT
	.align		4
        /*0000*/ 	.byte	0x04, 0x2f
        /*0002*/ 	.short	(.L_1 - .L_0)
	.align		4
.L_0:
        /*0004*/ 	.word	index@(triton_poi_fused__unsafe_index_cat_24)
        /*0008*/ 	.word	0x00000022


	//----- nvinfo : EIATTR_MIN_STACK_SIZE
	.align		4
.L_1:
        /*000c*/ 	.byte	0x04, 0x12
        /*000e*/ 	.short	(.L_3 - .L_2)
	.align		4
.L_2:
        /*0010*/ 	.word	index@(triton_poi_fused__unsafe_index_cat_24)
        /*0014*/ 	.word	0x00000000


	//----- nvinfo : EIATTR_FRAME_SIZE
	.align		4
.L_3:
        /*0018*/ 	.byte	0x04, 0x11
        /*001a*/ 	.short	(.L_5 - .L_4)
	.align		4
.L_4:
        /*001c*/ 	.word	index@(triton_poi_fused__unsafe_index_cat_24)
        /*0020*/ 	.word	0x00000000


	//----- nvinfo : EIATTR_MIN_STACK_SIZE
	.align		4
.L_5:
        /*0024*/ 	.byte	0x04, 0x12
        /*0026*/ 	.short	(.L_7 - .L_6)
	.align		4
.L_6:
        /*0028*/ 	.word	index@(triton_poi_fused__unsafe_index_cat_24)
        /*002c*/ 	.word	0x00000000
.L_7:


//--------------------- .nv.info.triton_poi_fused__unsafe_index_cat_24 --------------------------
	.section	.nv.info.triton_poi_fused__unsafe_index_cat_24,"",@"SHT_CUDA_INFO"
	.sectionflags	@""
	.align	4


	//----- nvinfo : EIATTR_CUDA_API_VERSION
	.align		4
        /*0000*/ 	.byte	0x04, 0x37
        /*0002*/ 	.short	(.L_9 - .L_8)
.L_8:
        /*0004*/ 	.word	0x0000007c


	//----- nvinfo : EIATTR_KPARAM_INFO
	.align		4
.L_9:
        /*0008*/ 	.byte	0x04, 0x17
        /*000a*/ 	.short	(.L_11 - .L_10)
.L_10:
        /*000c*/ 	.word	0x00000000
        /*0010*/ 	.short	0x0004
        /*0012*/ 	.short	0x0020
        /*0014*/ 	.byte	0x00, 0xf0, 0x11, 0x00


	//----- nvinfo : EIATTR_KPARAM_INFO
	.align		4
.L_11:
        /*0018*/ 	.byte	0x04, 0x17
        /*001a*/ 	.short	(.L_13 - .L_12)
.L_12:
        /*001c*/ 	.word	0x00000000
        /*0020*/ 	.short	0x0003
        /*0022*/ 	.short	0x0018
        /*0024*/ 	.byte	0x00, 0xf4, 0x21, 0x00


	//----- nvinfo : EIATTR_KPARAM_INFO
	.align		4
.L_13:
        /*0028*/ 	.byte	0x04, 0x17
        /*002a*/ 	.short	(.L_15 - .L_14)
.L_14:
        /*002c*/ 	.word	0x00000000
        /*0030*/ 	.short	0x0002
        /*0032*/ 	.short	0x0010
        /*0034*/ 	.byte	0x00, 0xf4, 0x21, 0x00


	//----- nvinfo : EIATTR_KPARAM_INFO
	.align		4
.L_15:
        /*0038*/ 	.byte	0x04, 0x17
        /*003a*/ 	.short	(.L_17 - .L_16)
.L_16:
        /*003c*/ 	.word	0x00000000
        /*0040*/ 	.short	0x0001
        /*0042*/ 	.short	0x0008
        /*0044*/ 	.byte	0x00, 0xf4, 0x21, 0x00


	//----- nvinfo : EIATTR_KPARAM_INFO
	.align		4
.L_17:
        /*0048*/ 	.byte	0x04, 0x17
        /*004a*/ 	.short	(.L_19 - .L_18)
.L_18:
        /*004c*/ 	.word	0x00000000
        /*0050*/ 	.short	0x0000
        /*0052*/ 	.short	0x0000
        /*0054*/ 	.byte	0x00, 0xf4, 0x21, 0x00


	//----- nvinfo : EIATTR_SPARSE_MMA_MASK
	.align		4
.L_19:
        /*0058*/ 	.byte	0x03, 0x50
        /*005a*/ 	.short	0x0000


	//----- nvinfo : EIATTR_MAXREG_COUNT
	.align		4
        /*005c*/ 	.byte	0x03, 0x1b
        /*005e*/ 	.short	0x00ff


	//----- nvinfo : EIATTR_EXIT_INSTR_OFFSETS
	.align		4
        /*0060*/ 	.byte	0x04, 0x1c
        /*0062*/ 	.short	(.L_21 - .L_20)


	//   ....[0]....
.L_20:
        /*0064*/ 	.word	0x00000f40


	//----- nvinfo : EIATTR_REQNTID
	.align		4
.L_21:
        /*0068*/ 	.byte	0x04, 0x10
        /*006a*/ 	.short	(.L_23 - .L_22)
.L_22:
        /*006c*/ 	.word	0x00000080
        /*0070*/ 	.word	0x00000001
        /*0074*/ 	.word	0x00000001


	//----- nvinfo : EIATTR_CBANK_PARAM_SIZE
	.align		4
.L_23:
        /*0078*/ 	.byte	0x03, 0x19
        /*007a*/ 	.short	0x0024


	//----- nvinfo : EIATTR_PARAM_CBANK
	.align		4
        /*007c*/ 	.byte	0x04, 0x0a
        /*007e*/ 	.short	(.L_25 - .L_24)
	.align		4
.L_24:
        /*0080*/ 	.word	index@(.nv.constant0.triton_poi_fused__unsafe_index_cat_24)
        /*0084*/ 	.short	0x0210
        /*0086*/ 	.short	0x0024


	//----- nvinfo : EIATTR_SW_WAR
	.align		4
.L_25:
        /*0088*/ 	.byte	0x04, 0x36
        /*008a*/ 	.short	(.L_27 - .L_26)
.L_26:
        /*008c*/ 	.word	0x00000008
.L_27:


//--------------------- .nv.callgraph             --------------------------
	.section	.nv.callgraph,"",@"SHT_CUDA_CALLGRAPH"
	.align	4
	.sectionentsize	8
	.align		4
        /*0000*/ 	.word	0x00000000
	.align		4
        /*0004*/ 	.word	0xffffffff
	.align		4
        /*0008*/ 	.word	0x00000000
	.align		4
        /*000c*/ 	.word	0xfffffffe
	.align		4
        /*0010*/ 	.word	0x00000000
	.align		4
        /*0014*/ 	.word	0xfffffffd
	.align		4
        /*0018*/ 	.word	0x00000000
	.align		4
        /*001c*/ 	.word	0xfffffffc


//--------------------- .text.triton_poi_fused__unsafe_index_cat_24 --------------------------
	.section	.text.triton_poi_fused__unsafe_index_cat_24,"ax",@progbits
	.align	128
        .global         triton_poi_fused__unsafe_index_cat_24
        .type           triton_poi_fused__unsafe_index_cat_24,@function
        .size           triton_poi_fused__unsafe_index_cat_24,(.L_x_1 - triton_poi_fused__unsafe_index_cat_24)
        .other          triton_poi_fused__unsafe_index_cat_24,@"STO_CUDA_ENTRY STV_DEFAULT"
triton_poi_fused__unsafe_index_cat_24:
.text.triton_poi_fused__unsafe_index_cat_24:
[----:B------:R-:W-:Y:S01]  /*0000*/  LDC R1, c[0x0][0x28] ;  /* 0x00000a00ff017b82 */ /* 0x000fe20000000800 */
[----:B------:R-:W1:Y:S07]  /*0010*/  S2R R0, SR_TID.X ;  /* 0x0000000000007919 */ /* 0x000e6e0000002100 */
[----:B------:R-:W2:Y:S01]  /*0020*/  LDC.64 R24, c[0x0][0x210] ;  /* 0x00008400ff187b82 */ /* 0x000ea20000000a00 */
[----:B------:R-:W-:Y:S01]  /*0030*/  ULDC.64 UR4, c[0x0][0x208] ;  /* 0x0000820000047ab9 */ /* 0x000fe20000000a00 */
[----:B------:R-:W3:Y:S01]  /*0040*/  S2R R7, SR_CTAID.X ;  /* 0x0000000000077919 */ /* 0x000ee20000002500 */
[----:B------:R-:W-:Y:S01]  /*0050*/  IMAD.MOV.U32 R16, RZ, RZ, RZ ;  /* 0x000000ffff107224 */ /* 0x000fe200078e00ff */
[----:B------:R-:W-:Y:S01]  /*0060*/  ULDC.64 UR6, c[0x0][0x218] ;  /* 0x0000860000067ab9 */ /* 0x000fe20000000a00 */
[----:B------:R-:W-:Y:S01]  /*0070*/  ULDC.64 UR8, c[0x0][0x220] ;  /* 0x0000880000087ab9 */ /* 0x000fe20000000a00 */
[----:B-1----:R-:W-:-:S05]  /*0080*/  IMAD.SHL.U32 R0, R0, 0x4, RZ ;  /* 0x0000000400007824 */ /* 0x002fca00078e00ff */
[----:B------:R-:W-:-:S05]  /*0090*/  LOP3.LUT R0, R0, 0x1fc, RZ, 0xc0, !PT ;  /* 0x000001fc00007812 */ /* 0x000fca00078ec0ff */
[----:B---3--:R-:W-:-:S05]  /*00a0*/  IMAD R17, R7, 0x400, R0 ;  /* 0x0000040007117824 */ /* 0x008fca00078e0200 */
[----:B------:R-:W-:-:S04]  /*00b0*/  SHF.R.S32.HI R3, RZ, 0x1f, R17 ;  /* 0x0000001fff037819 */ /* 0x000fc80000011411 */
[----:B------:R-:W-:-:S04]  /*00c0*/  LEA.HI R3, R3, R17, RZ, 0x5 ;  /* 0x0000001103037211 */ /* 0x000fc800078f28ff */
[----:B------:R-:W-:Y:S02]  /*00d0*/  SHF.R.S32.HI R0, RZ, 0x5, R3 ;  /* 0x00000005ff007819 */ /* 0x000fe40000011403 */
[----:B------:R-:W-:Y:S02]  /*00e0*/  LOP3.LUT R3, R3, 0xffffffe0, RZ, 0xc0, !PT ;  /* 0xffffffe003037812 */ /* 0x000fe400078ec0ff */
[----:B------:R-:W-:-:S03]  /*00f0*/  LEA.HI R2, R0, R0, RZ, 0x5 ;  /* 0x0000000000027211 */ /* 0x000fc600078f28ff */
[----:B------:R-:W-:Y:S01]  /*0100*/  IMAD.IADD R3, R17, 0x1, -R3 ;  /* 0x0000000111037824 */ /* 0x000fe200078e0a03 */
[----:B------:R-:W-:-:S05]  /*0110*/  LOP3.LUT R5, R2, 0xffffffe0, RZ, 0xc0, !PT ;  /* 0xffffffe002057812 */ /* 0x000fca00078ec0ff */
[----:B------:R-:W-:-:S04]  /*0120*/  IMAD.IADD R5, R0, 0x1, -R5 ;  /* 0x0000000100057824 */ /* 0x000fc800078e0a05 */
[----:B--2---:R-:W-:-:S06]  /*0130*/  IMAD.WIDE R4, R5, 0x8, R24 ;  /* 0x0000000805047825 */ /* 0x004fcc00078e0218 */
[----:B------:R-:W2:Y:S01]  /*0140*/  LDG.E.EL.64 R4, desc[UR4][R4.64] ;  /* 0x0000000404047981 */ /* 0x000ea2000c2e1b00 */
[----:B------:R-:W-:-:S06]  /*0150*/  IMAD.WIDE R8, R3, 0x8, R24 ;  /* 0x0000000803087825 */ /* 0x000fcc00078e0218 */
[----:B------:R-:W3:Y:S01]  /*0160*/  LDG.E.EL.128 R8, desc[UR4][R8.64] ;  /* 0x0000000408087981 */ /* 0x000ee2000c2e1d00 */
[----:B------:R-:W-:Y:S01]  /*0170*/  SHF.R.S32.HI R26, RZ, 0x15, R7 ;  /* 0x00000015ff1a7819 */ /* 0x000fe20000011407 */
[----:B------:R-:W-:-:S03]  /*0180*/  IMAD.HI R16, R17, -0x7bdef7bd, R16 ;  /* 0x8421084311107827 */ /* 0x000fc600078e0210 */
[----:B------:R-:W-:-:S04]  /*0190*/  SGXT R26, R26, 0x1 ;  /* 0x000000011a1a781a */ /* 0x000fc80000000200 */
[----:B------:R-:W-:-:S04]  /*01a0*/  LEA.HI R2, R26, R17, RZ, 0xa ;  /* 0x000000111a027211 */ /* 0x000fc800078f50ff */
[----:B------:R-:W-:Y:S01]  /*01b0*/  SHF.R.S32.HI R3, RZ, 0xa, R2 ;  /* 0x0000000aff037819 */ /* 0x000fe20000011402 */
[----:B------:R-:W-:-:S04]  /*01c0*/  IMAD.MOV.U32 R2, RZ, RZ, RZ ;  /* 0x000000ffff027224 */ /* 0x000fc800078e00ff */
[----:B------:R-:W-:-:S04]  /*01d0*/  IMAD.HI R6, R3, -0x7bdef7bd, R2 ;  /* 0x8421084303067827 */ /* 0x000fc800078e0202 */
[----:B------:R-:W-:Y:S02]  /*01e0*/  IMAD.MOV.U32 R19, RZ, RZ, RZ ;  /* 0x000000ffff137224 */ /* 0x000fe400078e00ff */
[----:B------:R-:W-:Y:S01]  /*01f0*/  IMAD.MOV.U32 R21, RZ, RZ, RZ ;  /* 0x000000ffff157224 */ /* 0x000fe200078e00ff */
[----:B--2---:R-:W-:-:S04]  /*0200*/  SHF.R.U32.HI R7, RZ, 0x1b, R5 ;  /* 0x0000001bff077819 */ /* 0x004fc80000011605 */
[----:B------:R-:W-:Y:S02]  /*0210*/  LOP3.LUT R7, R7, 0x10, RZ, 0xc0, !PT ;  /* 0x0000001007077812 */ /* 0x000fe400078ec0ff */
[----:B---3--:R-:W-:Y:S02]  /*0220*/  SHF.R.U32.HI R0, RZ, 0x1b, R9 ;  /* 0x0000001bff007819 */ /* 0x008fe40000011609 */
[----:B------:R-:W-:Y:S02]  /*0230*/  IADD3 R18, P0, R4, R7, RZ ;  /* 0x0000000704127210 */ /* 0x000fe40007f1e0ff */
[----:B------:R-:W-:Y:S02]  /*0240*/  LOP3.LUT R0, R0, 0x10, RZ, 0xc0, !PT ;  /* 0x0000001000007812 */ /* 0x000fe400078ec0ff */
[----:B------:R-:W-:Y:S01]  /*0250*/  SHF.R.U32.HI R28, RZ, 0x1b, R11 ;  /* 0x0000001bff1c7819 */ /* 0x000fe2000001160b */
[----:B------:R-:W-:Y:S01]  /*0260*/  IMAD.X R7, RZ, RZ, R5, P0 ;  /* 0x000000ffff077224 */ /* 0x000fe200000e0605 */
[----:B------:R-:W-:Y:S01]  /*0270*/  SHF.R.U32.HI R5, RZ, 0x1f, R6 ;  /* 0x0000001fff057819 */ /* 0x000fe20000011606 */
[----:B------:R-:W-:Y:S01]  /*0280*/  IMAD.SHL.U32 R2, R18, 0x10, RZ ;  /* 0x0000001012027824 */ /* 0x000fe200078e00ff */
[----:B------:R-:W-:-:S02]  /*0290*/  LOP3.LUT R28, R28, 0x10, RZ, 0xc0, !PT ;  /* 0x000000101c1c7812 */ /* 0x000fc400078ec0ff */
[----:B------:R-:W-:Y:S02]  /*02a0*/  SHF.L.U64.HI R18, R18, 0x4, R7 ;  /* 0x0000000412127819 */ /* 0x000fe40000010207 */
[----:B------:R-:W-:Y:S02]  /*02b0*/  IADD3 R4, P0, P1, R0, R8, R2 ;  /* 0x0000000800047210 */ /* 0x000fe4000791e002 */
[----:B------:R-:W-:Y:S02]  /*02c0*/  SHF.R.U32.HI R7, RZ, 0x1f, R16 ;  /* 0x0000001fff077819 */ /* 0x000fe40000011610 */
[----:B------:R-:W-:Y:S01]  /*02d0*/  LEA.HI.SX32 R5, R6, R5, 0x1b ;  /* 0x0000000506057211 */ /* 0x000fe200078fdaff */
[----:B------:R-:W-:Y:S01]  /*02e0*/  IMAD.SHL.U32 R14, R4, 0x4, RZ ;  /* 0x00000004040e7824 */ /* 0x000fe200078e00ff */
[----:B------:R-:W-:Y:S02]  /*02f0*/  LEA.HI.SX32 R16, R16, R7, 0x11 ;  /* 0x0000000710107211 */ /* 0x000fe400078f8aff */
[----:B------:R-:W-:Y:S01]  /*0300*/  IADD3.X R7, RZ, R9, R18, P0, P1 ;  /* 0x00000009ff077210 */ /* 0x000fe200007e2412 */
[----:B------:R-:W-:Y:S01]  /*0310*/  IMAD R5, R5, -0x3e, R3 ;  /* 0xffffffc205057824 */ /* 0x000fe200078e0203 */
[----:B------:R-:W-:Y:S01]  /*0320*/  IADD3 R12, P0, R14, UR6, RZ ;  /* 0x000000060e0c7c10 */ /* 0x000fe2000ff1e0ff */
[----:B------:R-:W-:Y:S01]  /*0330*/  IMAD.SHL.U32 R22, R16, 0x1000, RZ ;  /* 0x0000100010167824 */ /* 0x000fe200078e00ff */
[----:B------:R-:W-:Y:S01]  /*0340*/  SHF.L.U64.HI R4, R4, 0x2, R7 ;  /* 0x0000000204047819 */ /* 0x000fe20000010207 */
[C---:B------:R-:W-:Y:S01]  /*0350*/  IMAD.SHL.U32 R20, R5.reuse, 0x100, RZ ;  /* 0x0000010005147824 */ /* 0x040fe200078e00ff */
[----:B------:R-:W-:Y:S01]  /*0360*/  ISETP.GE.AND P2, PT, R5, 0x10, PT ;  /* 0x000000100500780c */ /* 0x000fe20003f46270 */
[----:B------:R-:W-:Y:S01]  /*0370*/  IMAD.MOV.U32 R7, RZ, RZ, RZ ;  /* 0x000000ffff077224 */ /* 0x000fe200078e00ff */
[----:B------:R-:W-:Y:S01]  /*0380*/  IADD3.X R13, R4, UR7, RZ, P0, !PT ;  /* 0x00000007040d7c10 */ /* 0x000fe200087fe4ff */
[----:B------:R-:W-:Y:S01]  /*0390*/  VIADD R3, R17, 0x2 ;  /* 0x0000000211037836 */ /* 0x000fe20000000000 */
[----:B------:R-:W-:-:S02]  /*03a0*/  ISETP.GT.AND P3, PT, R5, 0xf, PT ;  /* 0x0000000f0500780c */ /* 0x000fc40003f64270 */
[----:B------:R-:W-:Y:S01]  /*03b0*/  IADD3 R5, P0, P1, R28, R10, R2 ;  /* 0x0000000a1c057210 */ /* 0x000fe2000791e002 */
[----:B------:R-:W-:Y:S01]  /*03c0*/  IMAD.WIDE R12, R20, 0x4, R12 ;  /* 0x00000004140c7825 */ /* 0x000fe200078e020c */
[----:B------:R-:W-:Y:S02]  /*03d0*/  IADD3 R14, P4, R14, UR8, RZ ;  /* 0x000000080e0e7c10 */ /* 0x000fe4000ff9e0ff */
[----:B------:R-:W-:Y:S02]  /*03e0*/  IADD3.X R30, RZ, R11, R18, P0, P1 ;  /* 0x0000000bff1e7210 */ /* 0x000fe400007e2412 */
[----:B------:R-:W-:Y:S01]  /*03f0*/  IADD3.X R15, R4, UR9, RZ, P4, !PT ;  /* 0x00000009040f7c10 */ /* 0x000fe2000a7fe4ff */
[----:B------:R-:W-:Y:S01]  /*0400*/  IMAD.WIDE R12, R22, 0x4, R12 ;  /* 0x00000004160c7825 */ /* 0x000fe200078e020c */
[----:B------:R-:W-:-:S03]  /*0410*/  LEA.HI R6, R26, R3, RZ, 0x5 ;  /* 0x000000031a067211 */ /* 0x000fc600078f28ff */
[C---:B------:R-:W-:Y:S01]  /*0420*/  IMAD.SHL.U32 R4, R5.reuse, 0x4, RZ ;  /* 0x0000000405047824 */ /* 0x040fe200078e00ff */
[----:B------:R1:W2:Y:S01]  /*0430*/  @!P2 LDG.E.EL R7, desc[UR4][R12.64] ;  /* 0x000000040c07a981 */ /* 0x0002a2000c2e1900 */
[----:B------:R-:W-:Y:S01]  /*0440*/  SHF.L.U64.HI R5, R5, 0x2, R30 ;  /* 0x0000000205057819 */ /* 0x000fe2000001021e */
[----:B------:R-:W-:Y:S01]  /*0450*/  IMAD.WIDE R14, R20, 0x4, R14 ;  /* 0x00000004140e7825 */ /* 0x000fe200078e020e */
[----:B------:R-:W-:Y:S02]  /*0460*/  LOP3.LUT R6, R6, 0xffffffe0, RZ, 0xc0, !PT ;  /* 0xffffffe006067812 */ /* 0x000fe400078ec0ff */
[----:B-1----:R-:W-:Y:S01]  /*0470*/  IADD3 R12, P0, R4, UR6, RZ ;  /* 0x00000006040c7c10 */ /* 0x002fe2000ff1e0ff */
[----:B------:R-:W-:-:S03]  /*0480*/  IMAD R16, R16, 0x2e00, RZ ;  /* 0x00002e0010107824 */ /* 0x000fc600078e02ff */
[----:B------:R-:W-:Y:S01]  /*0490*/  IADD3.X R13, R5, UR7, RZ, P0, !PT ;  /* 0x00000007050d7c10 */ /* 0x000fe200087fe4ff */
[----:B------:R-:W-:Y:S01]  /*04a0*/  IMAD.IADD R3, R3, 0x1, -R6 ;  /* 0x0000000103037824 */ /* 0x000fe200078e0a06 */
[----:B------:R-:W-:Y:S01]  /*04b0*/  IADD3 R4, P0, R4, UR8, RZ ;  /* 0x0000000804047c10 */ /* 0x000fe2000ff1e0ff */
[----:B------:R-:W-:Y:S02]  /*04c0*/  IMAD.MOV.U32 R6, RZ, RZ, RZ ;  /* 0x000000ffff067224 */ /* 0x000fe400078e00ff */
[----:B------:R-:W-:Y:S01]  /*04d0*/  IMAD.WIDE R14, R16, 0x4, R14 ;  /* 0x00000004100e7825 */ /* 0x000fe200078e020e */
[----:B------:R-:W-:-:S03]  /*04e0*/  IADD3.X R5, R5, UR9, RZ, P0, !PT ;  /* 0x0000000905057c10 */ /* 0x000fc600087fe4ff */
[C---:B------:R-:W-:Y:S01]  /*04f0*/  IMAD.WIDE R12, R20.reuse, 0x4, R12 ;  /* 0x00000004140c7825 */ /* 0x040fe200078e020c */
[----:B------:R1:W3:Y:S03]  /*0500*/  @P3 LDG.E.EL R6, desc[UR4][R14.64+-0x4000] ;  /* 0xffc000040e063981 */ /* 0x0002e6000c2e1900 */
[----:B------:R-:W-:-:S04]  /*0510*/  IMAD.WIDE R4, R20, 0x4, R4 ;  /* 0x0000000414047825 */ /* 0x000fc800078e0204 */
[----:B------:R-:W-:-:S04]  /*0520*/  IMAD.WIDE R12, R22, 0x4, R12 ;  /* 0x00000004160c7825 */ /* 0x000fc800078e020c */
[----:B-1----:R-:W-:Y:S01]  /*0530*/  IMAD.WIDE R14, R3, 0x8, R24 ;  /* 0x00000008030e7825 */ /* 0x002fe200078e0218 */
[----:B------:R-:W4:Y:S03]  /*0540*/  @!P2 LDG.E.EL R19, desc[UR4][R12.64] ;  /* 0x000000040c13a981 */ /* 0x000f26000c2e1900 */
[----:B------:R-:W-:-:S05]  /*0550*/  IMAD.WIDE R4, R16, 0x4, R4 ;  /* 0x0000000410047825 */ /* 0x000fca00078e0204 */
[----:B------:R2:W5:Y:S04]  /*0560*/  @P3 LDG.E.EL R21, desc[UR4][R4.64+-0x4000] ;  /* 0xffc0000404153981 */ /* 0x000568000c2e1900 */
[----:B------:R-:W5:Y:S01]  /*0570*/  LDG.E.EL.128 R12, desc[UR4][R14.64] ;  /* 0x000000040e0c7981 */ /* 0x000f62000c2e1d00 */
[----:B------:R-:W-:-:S05]  /*0580*/  VIADD R3, R17, 0x200 ;  /* 0x0000020011037836 */ /* 0x000fca0000000000 */
[----:B------:R-:W-:-:S04]  /*0590*/  LEA.HI R23, R26, R3, RZ, 0x5 ;  /* 0x000000031a177211 */ /* 0x000fc800078f28ff */
[----:B------:R-:W-:Y:S02]  /*05a0*/  SHF.R.S32.HI R23, RZ, 0x5, R23 ;  /* 0x00000005ff177819 */ /* 0x000fe40000011417 */
[----:B------:R-:W-:Y:S02]  /*05b0*/  LEA.HI R26, R26, R3, RZ, 0xa ;  /* 0x000000031a1a7211 */ /* 0x000fe400078f50ff */
[----:B------:R-:W-:-:S04]  /*05c0*/  LEA.HI R27, R23, R23, RZ, 0x5 ;  /* 0x00000017171b7211 */ /* 0x000fc800078f28ff */
[----:B------:R-:W-:-:S05]  /*05d0*/  LOP3.LUT R30, R27, 0xffffffe0, RZ, 0xc0, !PT ;  /* 0xffffffe01b1e7812 */ /* 0x000fca00078ec0ff */
[----:B------:R-:W-:-:S04]  /*05e0*/  IMAD.IADD R23, R23, 0x1, -R30 ;  /* 0x0000000117177824 */ /* 0x000fc800078e0a1e */
[----:B------:R-:W-:-:S06]  /*05f0*/  IMAD.WIDE R24, R23, 0x8, R24 ;  /* 0x0000000817187825 */ /* 0x000fcc00078e0218 */
[----:B------:R-:W5:Y:S01]  /*0600*/  LDG.E.EL.64 R24, desc[UR4][R24.64] ;  /* 0x0000000418187981 */ /* 0x000f62000c2e1b00 */
[----:B--2---:R-:W-:Y:S02]  /*0610*/  SEL R4, R7, RZ, !P2 ;  /* 0x000000ff07047207 */ /* 0x004fe40005000000 */
[----:B---3--:R-:W-:Y:S02]  /*0620*/  SEL R7, R6, RZ, P3 ;  /* 0x000000ff06077207 */ /* 0x008fe40001800000 */
[----:B----4-:R-:W-:Y:S02]  /*0630*/  SEL R5, R19, RZ, !P2 ;  /* 0x000000ff13057207 */ /* 0x010fe40005000000 */
[----:B-----5:R-:W-:-:S04]  /*0640*/  SHF.R.U32.HI R3, RZ, 0x1b, R13 ;  /* 0x0000001bff037819 */ /* 0x020fc8000001160d */
[----:B------:R-:W-:Y:S02]  /*0650*/  LOP3.LUT R3, R3, 0x10, RZ, 0xc0, !PT ;  /* 0x0000001003037812 */ /* 0x000fe400078ec0ff */
[----:B------:R-:W-:Y:S02]  /*0660*/  SEL R6, R21, RZ, P3 ;  /* 0x000000ff15067207 */ /* 0x000fe40001800000 */
[----:B------:R-:W-:Y:S02]  /*0670*/  IADD3 R21, P0, P1, R3, R12, R2 ;  /* 0x0000000c03157210 */ /* 0x000fe4000791e002 */
[----:B------:R-:W-:Y:S02]  /*0680*/  SEL R5, R5, R6, !P2 ;  /* 0x0000000605057207 */ /* 0x000fe40005000000 */
[----:B------:R-:W-:Y:S01]  /*0690*/  IADD3.X R6, RZ, R13, R18, P0, P1 ;  /* 0x0000000dff067210 */ /* 0x000fe200007e2412 */
[----:B------:R-:W-:-:S03]  /*06a0*/  IMAD.SHL.U32 R23, R21, 0x4, RZ ;  /* 0x0000000415177824 */ /* 0x000fc600078e00ff */
[----:B------:R-:W-:Y:S02]  /*06b0*/  SHF.L.U64.HI R21, R21, 0x2, R6 ;  /* 0x0000000215157819 */ /* 0x000fe40000010206 */
[----:B------:R-:W-:Y:S02]  /*06c0*/  IADD3 R6, P0, R23, UR6, RZ ;  /* 0x0000000617067c10 */ /* 0x000fe4000ff1e0ff */
[----:B------:R-:W-:Y:S02]  /*06d0*/  SEL R4, R4, R7, !P2 ;  /* 0x0000000704047207 */ /* 0x000fe40005000000 */
[----:B------:R-:W-:-:S03]  /*06e0*/  IADD3.X R7, R21, UR7, RZ, P0, !PT ;  /* 0x0000000715077c10 */ /* 0x000fc600087fe4ff */
[----:B------:R-:W-:-:S04]  /*06f0*/  IMAD.WIDE R6, R20, 0x4, R6 ;  /* 0x0000000414067825 */ /* 0x000fc800078e0206 */
[----:B------:R-:W-:Y:S02]  /*0700*/  IMAD.MOV.U32 R19, RZ, RZ, RZ ;  /* 0x000000ffff137224 */ /* 0x000fe400078e00ff */
[----:B------:R-:W-:-:S05]  /*0710*/  IMAD.WIDE R6, R22, 0x4, R6 ;  /* 0x0000000416067825 */ /* 0x000fca00078e0206 */
[----:B------:R1:W2:Y:S02]  /*0720*/  @!P2 LDG.E.EL R19, desc[UR4][R6.64] ;  /* 0x000000040613a981 */ /* 0x0002a4000c2e1900 */
[----:B-1----:R-:W-:-:S04]  /*0730*/  IADD3 R6, P0, R23, UR8, RZ ;  /* 0x0000000817067c10 */ /* 0x002fc8000ff1e0ff */
[----:B------:R-:W-:-:S03]  /*0740*/  IADD3.X R7, R21, UR9, RZ, P0, !PT ;  /* 0x0000000915077c10 */ /* 0x000fc600087fe4ff */
[----:B------:R-:W-:-:S04]  /*0750*/  IMAD.WIDE R6, R20, 0x4, R6 ;  /* 0x0000000414067825 */ /* 0x000fc800078e0206 */
[----:B------:R-:W-:-:S04]  /*0760*/  IMAD.WIDE R30, R16, 0x4, R6 ;  /* 0x00000004101e7825 */ /* 0x000fc800078e0206 */
[----:B------:R-:W-:-:S06]  /*0770*/  IMAD.MOV.U32 R6, RZ, RZ, RZ ;  /* 0x000000ffff067224 */ /* 0x000fcc00078e00ff */
[----:B------:R1:W3:Y:S01]  /*0780*/  @P3 LDG.E.EL R6, desc[UR4][R30.64+-0x4000] ;  /* 0xffc000041e063981 */ /* 0x0002e2000c2e1900 */
[----:B------:R-:W-:-:S04]  /*0790*/  SHF.R.U32.HI R23, RZ, 0x1b, R15 ;  /* 0x0000001bff177819 */ /* 0x000fc8000001160f */
[----:B------:R-:W-:-:S04]  /*07a0*/  LOP3.LUT R23, R23, 0x10, RZ, 0xc0, !PT ;  /* 0x0000001017177812 */ /* 0x000fc800078ec0ff */
[----:B------:R-:W-:-:S04]  /*07b0*/  IADD3 R21, P0, P1, R23, R14, R2 ;  /* 0x0000000e17157210 */ /* 0x000fc8000791e002 */
[----:B------:R-:W-:-:S04]  /*07c0*/  IADD3.X R2, RZ, R15, R18, P0, P1 ;  /* 0x0000000fff027210 */ /* 0x000fc800007e2412 */
[C---:B------:R-:W-:Y:S01]  /*07d0*/  SHF.L.U64.HI R2, R21.reuse, 0x2, R2 ;  /* 0x0000000215027819 */ /* 0x040fe20000010202 */
[----:B------:R-:W-:Y:S01]  /*07e0*/  IMAD.SHL.U32 R21, R21, 0x4, RZ ;  /* 0x0000000415157824 */ /* 0x000fe200078e00ff */
[----:B------:R-:W-:-:S04]  /*07f0*/  SHF.R.U32.HI R7, RZ, 0x1b, R25 ;  /* 0x0000001bff077819 */ /* 0x000fc80000011619 */
[----:B------:R-:W-:Y:S02]  /*0800*/  IADD3 R18, P0, R21, UR6, RZ ;  /* 0x0000000615127c10 */ /* 0x000fe4000ff1e0ff */
[----:B-1----:R-:W-:Y:S02]  /*0810*/  IADD3 R30, P1, R21, UR8, RZ ;  /* 0x00000008151e7c10 */ /* 0x002fe4000ff3e0ff */
[----:B------:R-:W-:Y:S02]  /*0820*/  LOP3.LUT R7, R7, 0x10, RZ, 0xc0, !PT ;  /* 0x0000001007077812 */ /* 0x000fe400078ec0ff */
[----:B------:R-:W-:Y:S02]  /*0830*/  IADD3.X R31, R2, UR9, RZ, P1, !PT ;  /* 0x00000009021f7c10 */ /* 0x000fe40008ffe4ff */
[----:B------:R-:W-:Y:S01]  /*0840*/  SHF.R.S32.HI R27, RZ, 0xa, R26 ;  /* 0x0000000aff1b7819 */ /* 0x000fe2000001141a */
[----:B------:R-:W-:Y:S01]  /*0850*/  IMAD.MOV.U32 R26, RZ, RZ, RZ ;  /* 0x000000ffff1a7224 */ /* 0x000fe200078e00ff */
[----:B--2---:R-:W-:-:S02]  /*0860*/  SEL R19, R19, RZ, !P2 ;  /* 0x000000ff13137207 */ /* 0x004fc40005000000 */
[----:B---3--:R-:W-:-:S04]  /*0870*/  SEL R6, R6, RZ, P3 ;  /* 0x000000ff06067207 */ /* 0x008fc80001800000 */
[----:B------:R-:W-:Y:S02]  /*0880*/  SEL R6, R19, R6, !P2 ;  /* 0x0000000613067207 */ /* 0x000fe40005000000 */
[----:B------:R-:W-:Y:S02]  /*0890*/  IADD3.X R19, R2, UR7, RZ, P0, !PT ;  /* 0x0000000702137c10 */ /* 0x000fe400087fe4ff */
[----:B------:R-:W-:-:S05]  /*08a0*/  IADD3 R2, P0, R24, R7, RZ ;  /* 0x0000000718027210 */ /* 0x000fca0007f1e0ff */
[----:B------:R-:W-:-:S05]  /*08b0*/  IMAD.X R7, RZ, RZ, R25, P0 ;  /* 0x000000ffff077224 */ /* 0x000fca00000e0619 */
[C---:B------:R-:W-:Y:S01]  /*08c0*/  SHF.L.U64.HI R7, R2.reuse, 0x4, R7 ;  /* 0x0000000402077819 */ /* 0x040fe20000010207 */
[----:B------:R-:W-:-:S05]  /*08d0*/  IMAD.SHL.U32 R2, R2, 0x10, RZ ;  /* 0x0000001002027824 */ /* 0x000fca00078e00ff */
[----:B------:R-:W-:Y:S01]  /*08e0*/  IADD3 R0, P0, P1, R0, R8, R2 ;  /* 0x0000000800007210 */ /* 0x000fe2000791e002 */
[----:B------:R-:W-:-:S03]  /*08f0*/  IMAD.HI R8, R27, -0x7bdef7bd, R26 ;  /* 0x842108431b087827 */ /* 0x000fc600078e021a */
[--C-:B------:R-:W-:Y:S02]  /*0900*/  IADD3.X R25, RZ, R9, R7.reuse, P0, P1 ;  /* 0x00000009ff197210 */ /* 0x100fe400007e2407 */
[----:B------:R-:W-:Y:S02]  /*0910*/  SHF.R.U32.HI R9, RZ, 0x1f, R8 ;  /* 0x0000001fff097819 */ /* 0x000fe40000011608 */
[----:B------:R-:W-:Y:S02]  /*0920*/  IADD3 R10, P0, P1, R28, R10, R2 ;  /* 0x0000000a1c0a7210 */ /* 0x000fe4000791e002 */
[----:B------:R-:W-:Y:S01]  /*0930*/  LEA.HI.SX32 R9, R8, R9, 0x1b ;  /* 0x0000000908097211 */ /* 0x000fe200078fdaff */
[----:B------:R-:W-:Y:S01]  /*0940*/  IMAD.MOV.U32 R8, RZ, RZ, RZ ;  /* 0x000000ffff087224 */ /* 0x000fe200078e00ff */
[----:B------:R-:W-:-:S03]  /*0950*/  IADD3.X R11, RZ, R11, R7, P0, P1 ;  /* 0x0000000bff0b7210 */ /* 0x000fc600007e2407 */
[----:B------:R-:W-:Y:S01]  /*0960*/  IMAD R24, R9, -0x3e, R27 ;  /* 0xffffffc209187824 */ /* 0x000fe200078e021b */
[----:B------:R-:W-:Y:S01]  /*0970*/  IADD3 R3, P0, P1, R3, R12, R2 ;  /* 0x0000000c03037210 */ /* 0x000fe2000791e002 */
[----:B------:R-:W-:Y:S02]  /*0980*/  VIADD R9, R17, 0x200 ;  /* 0x0000020011097836 */ /* 0x000fe40000000000 */
[C---:B------:R-:W-:Y:S02]  /*0990*/  IMAD.SHL.U32 R12, R0.reuse, 0x4, RZ ;  /* 0x00000004000c7824 */ /* 0x040fe400078e00ff */
[----:B------:R-:W-:Y:S01]  /*09a0*/  IMAD.HI R26, R9, -0x7bdef7bd, R8 ;  /* 0x84210843091a7827 */ /* 0x000fe200078e0208 */
[----:B------:R-:W-:Y:S02]  /*09b0*/  SHF.L.U64.HI R25, R0, 0x2, R25 ;  /* 0x0000000200197819 */ /* 0x000fe40000010219 */
[----:B------:R-:W-:Y:S02]  /*09c0*/  IADD3 R8, P6, R12, UR6, RZ ;  /* 0x000000060c087c10 */ /* 0x000fe4000ffde0ff */
[----:B------:R-:W-:-:S02]  /*09d0*/  IADD3.X R0, RZ, R13, R7, P0, P1 ;  /* 0x0000000dff007210 */ /* 0x000fc400007e2407 */
[----:B------:R-:W-:Y:S02]  /*09e0*/  SHF.R.U32.HI R13, RZ, 0x1f, R26 ;  /* 0x0000001fff0d7819 */ /* 0x000fe4000001161a */
[C---:B------:R-:W-:Y:S02]  /*09f0*/  ISETP.GE.AND P1, PT, R24.reuse, 0x10, PT ;  /* 0x000000101800780c */ /* 0x040fe40003f26270 */
[C---:B------:R-:W-:Y:S01]  /*0a00*/  ISETP.GT.AND P0, PT, R24.reuse, 0xf, PT ;  /* 0x0000000f1800780c */ /* 0x040fe20003f04270 */
[----:B------:R-:W-:Y:S01]  /*0a10*/  IMAD.SHL.U32 R24, R24, 0x100, RZ ;  /* 0x0000010018187824 */ /* 0x000fe200078e00ff */
[----:B------:R-:W-:Y:S02]  /*0a20*/  IADD3.X R9, R25, UR7, RZ, P6, !PT ;  /* 0x0000000719097c10 */ /* 0x000fe4000b7fe4ff */
[----:B------:R-:W-:Y:S02]  /*0a30*/  LEA.HI.SX32 R26, R26, R13, 0x11 ;  /* 0x0000000d1a1a7211 */ /* 0x000fe400078f8aff */
[----:B------:R-:W-:Y:S01]  /*0a40*/  IADD3 R2, P4, P5, R23, R14, R2 ;  /* 0x0000000e17027210 */ /* 0x000fe20007d9e002 */
[----:B------:R-:W-:Y:S01]  /*0a50*/  IMAD.WIDE R8, R24, 0x4, R8 ;  /* 0x0000000418087825 */ /* 0x000fe200078e0208 */
[----:B------:R-:W-:-:S03]  /*0a60*/  IADD3 R12, P6, R12, UR8, RZ ;  /* 0x000000080c0c7c10 */ /* 0x000fc6000ffde0ff */
[----:B------:R-:W-:Y:S02]  /*0a70*/  IMAD.SHL.U32 R14, R26, 0x1000, RZ ;  /* 0x000010001a0e7824 */ /* 0x000fe400078e00ff */
[----:B------:R-:W-:Y:S01]  /*0a80*/  IMAD.MOV.U32 R23, RZ, RZ, RZ ;  /* 0x000000ffff177224 */ /* 0x000fe200078e00ff */
[----:B------:R-:W-:Y:S01]  /*0a90*/  IADD3.X R13, R25, UR9, RZ, P6, !PT ;  /* 0x00000009190d7c10 */ /* 0x000fe2000b7fe4ff */
[----:B------:R-:W-:Y:S01]  /*0aa0*/  IMAD.WIDE R8, R14, 0x4, R8 ;  /* 0x000000040e087825 */ /* 0x000fe200078e0208 */
[----:B------:R-:W-:-:S04]  /*0ab0*/  SHF.L.U64.HI R11, R10, 0x2, R11 ;  /* 0x000000020a0b7819 */ /* 0x000fc8000001020b */
[----:B------:R1:W2:Y:S01]  /*0ac0*/  @!P1 LDG.E.EL R23, desc[UR4][R8.64] ;  /* 0x0000000408179981 */ /* 0x0002a2000c2e1900 */
[----:B------:R-:W-:Y:S02]  /*0ad0*/  IMAD.SHL.U32 R10, R10, 0x4, RZ ;  /* 0x000000040a0a7824 */ /* 0x000fe400078e00ff */
[----:B-1----:R-:W-:-:S04]  /*0ae0*/  IMAD.WIDE R8, R24, 0x4, R12 ;  /* 0x0000000418087825 */ /* 0x002fc800078e020c */
[----:B------:R-:W-:Y:S02]  /*0af0*/  IMAD R13, R26, 0x2e00, RZ ;  /* 0x00002e001a0d7824 */ /* 0x000fe400078e02ff */
[----:B------:R-:W-:Y:S01]  /*0b00*/  IMAD.MOV.U32 R12, RZ, RZ, RZ ;  /* 0x000000ffff0c7224 */ /* 0x000fe200078e00ff */
[----:B------:R-:W-:Y:S01]  /*0b10*/  IADD3 R26, P6, R10, UR6, RZ ;  /* 0x000000060a1a7c10 */ /* 0x000fe2000ffde0ff */
[----:B------:R-:W-:-:S03]  /*0b20*/  IMAD.WIDE R8, R13, 0x4, R8 ;  /* 0x000000040d087825 */ /* 0x000fc600078e0208 */
[----:B------:R-:W-:Y:S02]  /*0b30*/  IADD3.X R27, R11, UR7, RZ, P6, !PT ;  /* 0x000000070b1b7c10 */ /* 0x000fe4000b7fe4ff */
[----:B------:R1:W3:Y:S01]  /*0b40*/  @P0 LDG.E.EL R12, desc[UR4][R8.64+-0x4000] ;  /* 0xffc00004080c0981 */ /* 0x0002e2000c2e1900 */
[----:B------:R-:W-:Y:S01]  /*0b50*/  IMAD.WIDE R26, R24, 0x4, R26 ;  /* 0x00000004181a7825 */ /* 0x000fe200078e021a */
[----:B-1----:R-:W-:-:S04]  /*0b60*/  IADD3 R8, P6, R10, UR8, RZ ;  /* 0x000000080a087c10 */ /* 0x002fc8000ffde0ff */
[----:B------:R-:W-:Y:S02]  /*0b70*/  IADD3.X R9, R11, UR9, RZ, P6, !PT ;  /* 0x000000090b097c10 */ /* 0x000fe4000b7fe4ff */
[----:B------:R-:W-:Y:S01]  /*0b80*/  CS2R R10, SRZ ;  /* 0x00000000000a7805 */ /* 0x000fe2000001ff00 */
[----:B------:R-:W-:Y:S01]  /*0b90*/  IMAD.WIDE R26, R14, 0x4, R26 ;  /* 0x000000040e1a7825 */ /* 0x000fe200078e021a */
[----:B------:R-:W-:-:S03]  /*0ba0*/  IADD3.X R7, RZ, R15, R7, P4, P5 ;  /* 0x0000000fff077210 */ /* 0x000fc600027ea407 */
[----:B------:R-:W-:-:S04]  /*0bb0*/  IMAD.WIDE R8, R24, 0x4, R8 ;  /* 0x0000000418087825 */ /* 0x000fc800078e0208 */
[----:B------:R-:W-:Y:S01]  /*0bc0*/  IMAD.SHL.U32 R25, R3, 0x4, RZ ;  /* 0x0000000403197824 */ /* 0x000fe200078e00ff */
[----:B------:R1:W4:Y:S01]  /*0bd0*/  @!P1 LDG.E.EL R10, desc[UR4][R26.64] ;  /* 0x000000041a0a9981 */ /* 0x000322000c2e1900 */
[----:B------:R-:W-:Y:S01]  /*0be0*/  IMAD.WIDE R18, R20, 0x4, R18 ;  /* 0x0000000414127825 */ /* 0x000fe200078e0212 */
[----:B------:R-:W-:-:S03]  /*0bf0*/  SHF.L.U64.HI R7, R2, 0x2, R7 ;  /* 0x0000000202077819 */ /* 0x000fc60000010207 */
[----:B------:R-:W-:Y:S01]  /*0c00*/  IMAD.SHL.U32 R15, R2, 0x4, RZ ;  /* 0x00000004020f7824 */ /* 0x000fe200078e00ff */
[----:B------:R-:W-:Y:S01]  /*0c10*/  SHF.L.U64.HI R0, R3, 0x2, R0 ;  /* 0x0000000203007819 */ /* 0x000fe20000010200 */
[----:B------:R-:W-:Y:S01]  /*0c20*/  IMAD.WIDE R8, R13, 0x4, R8 ;  /* 0x000000040d087825 */ /* 0x000fe200078e0208 */
[----:B------:R-:W-:Y:S02]  /*0c30*/  IADD3 R2, P6, R25, UR6, RZ ;  /* 0x0000000619027c10 */ /* 0x000fe4000ffde0ff */
[----:B-1----:R-:W-:Y:S01]  /*0c40*/  IADD3 R26, P4, R15, UR6, RZ ;  /* 0x000000060f1a7c10 */ /* 0x002fe2000ff9e0ff */
[----:B------:R-:W-:Y:S01]  /*0c50*/  IMAD.WIDE R28, R22, 0x4, R18 ;  /* 0x00000004161c7825 */ /* 0x000fe200078e0212 */
[----:B------:R-:W-:Y:S01]  /*0c60*/  IADD3 R18, P5, R25, UR8, RZ ;  /* 0x0000000819127c10 */ /* 0x000fe2000ffbe0ff */
[----:B------:R1:W5:Y:S01]  /*0c70*/  @P0 LDG.E.EL R11, desc[UR4][R8.64+-0x4000] ;  /* 0xffc00004080b0981 */ /* 0x000362000c2e1900 */
[----:B------:R-:W-:Y:S02]  /*0c80*/  IADD3.X R3, R0, UR7, RZ, P6, !PT ;  /* 0x0000000700037c10 */ /* 0x000fe4000b7fe4ff */
[----:B------:R-:W-:-:S02]  /*0c90*/  IADD3.X R27, R7, UR7, RZ, P4, !PT ;  /* 0x00000007071b7c10 */ /* 0x000fc4000a7fe4ff */
[----:B------:R-:W-:Y:S02]  /*0ca0*/  IADD3.X R19, R0, UR9, RZ, P5, !PT ;  /* 0x0000000900137c10 */ /* 0x000fe4000affe4ff */
[----:B-1----:R-:W-:Y:S01]  /*0cb0*/  IADD3 R8, P6, R15, UR8, RZ ;  /* 0x000000080f087c10 */ /* 0x002fe2000ffde0ff */
[----:B------:R-:W-:-:S03]  /*0cc0*/  IMAD.WIDE R20, R20, 0x4, R30 ;  /* 0x0000000414147825 */ /* 0x000fc600078e021e */
[----:B------:R-:W-:Y:S01]  /*0cd0*/  IADD3.X R9, R7, UR9, RZ, P6, !PT ;  /* 0x0000000907097c10 */ /* 0x000fe2000b7fe4ff */
[----:B------:R-:W-:-:S04]  /*0ce0*/  IMAD.WIDE R2, R24, 0x4, R2 ;  /* 0x0000000418027825 */ /* 0x000fc800078e0202 */
[----:B------:R-:W-:-:S04]  /*0cf0*/  IMAD.WIDE R26, R24, 0x4, R26 ;  /* 0x00000004181a7825 */ /* 0x000fc800078e021a */
[----:B------:R-:W-:-:S04]  /*0d00*/  IMAD.WIDE R18, R24, 0x4, R18 ;  /* 0x0000000418127825 */ /* 0x000fc800078e0212 */
[----:B------:R-:W-:-:S04]  /*0d10*/  IMAD.WIDE R8, R24, 0x4, R8 ;  /* 0x0000000418087825 */ /* 0x000fc800078e0208 */
[----:B------:R-:W-:-:S04]  /*0d20*/  IMAD.WIDE R20, R16, 0x4, R20 ;  /* 0x0000000410147825 */ /* 0x000fc800078e0214 */
[----:B------:R-:W-:-:S04]  /*0d30*/  IMAD.WIDE R2, R14, 0x4, R2 ;  /* 0x000000040e027825 */ /* 0x000fc800078e0202 */
[----:B------:R-:W-:Y:S01]  /*0d40*/  IMAD.WIDE R26, R14, 0x4, R26 ;  /* 0x000000040e1a7825 */ /* 0x000fe200078e021a */
[----:B------:R-:W-:-:S03]  /*0d50*/  CS2R R14, SRZ ;  /* 0x00000000000e7805 */ /* 0x000fc6000001ff00 */
[----:B------:R-:W-:Y:S02]  /*0d60*/  IMAD.MOV.U32 R0, RZ, RZ, RZ ;  /* 0x000000ffff007224 */ /* 0x000fe400078e00ff */
[----:B------:R-:W-:Y:S01]  /*0d70*/  IMAD.MOV.U32 R7, RZ, RZ, RZ ;  /* 0x000000ffff077224 */ /* 0x000fe200078e00ff */
[----:B------:R-:W5:Y:S01]  /*0d80*/  @!P1 LDG.E.EL R14, desc[UR4][R26.64] ;  /* 0x000000041a0e9981 */ /* 0x000f62000c2e1900 */
[----:B------:R-:W-:Y:S02]  /*0d90*/  IMAD.MOV.U32 R16, RZ, RZ, RZ ;  /* 0x000000ffff107224 */ /* 0x000fe400078e00ff */
[C---:B------:R-:W-:Y:S01]  /*0da0*/  IMAD.WIDE R18, R13.reuse, 0x4, R18 ;  /* 0x000000040d127825 */ /* 0x040fe200078e0212 */
[----:B------:R-:W5:Y:S03]  /*0db0*/  @!P2 LDG.E.EL R0, desc[UR4][R28.64] ;  /* 0x000000041c00a981 */ /* 0x000f66000c2e1900 */
[----:B------:R-:W-:Y:S01]  /*0dc0*/  IMAD.WIDE R8, R13, 0x4, R8 ;  /* 0x000000040d087825 */ /* 0x000fe200078e0208 */
[----:B------:R1:W5:Y:S03]  /*0dd0*/  @P3 LDG.E.EL R7, desc[UR4][R20.64+-0x4000] ;  /* 0xffc0000414073981 */ /* 0x000366000c2e1900 */
[----:B------:R-:W-:Y:S01]  /*0de0*/  IMAD.MOV.U32 R13, RZ, RZ, RZ ;  /* 0x000000ffff0d7224 */ /* 0x000fe200078e00ff */
[----:B------:R-:W5:Y:S04]  /*0df0*/  @!P1 LDG.E.EL R16, desc[UR4][R2.64] ;  /* 0x0000000402109981 */ /* 0x000f68000c2e1900 */
[----:B------:R-:W5:Y:S01]  /*0e00*/  @P0 LDG.E.EL R15, desc[UR4][R18.64+-0x4000] ;  /* 0xffc00004120f0981 */ /* 0x000f62000c2e1900 */
[----:B-1----:R-:W1:Y:S03]  /*0e10*/  LDC.64 R20, c[0x0][0x228] ;  /* 0x00008a00ff147b82 */ /* 0x002e660000000a00 */
[----:B------:R1:W5:Y:S02]  /*0e20*/  @P0 LDG.E.EL R13, desc[UR4][R8.64+-0x4000] ;  /* 0xffc00004080d0981 */ /* 0x000364000c2e1900 */
[----:B-1----:R-:W-:Y:S01]  /*0e30*/  IMAD.WIDE R20, R17, 0x4, R20 ;  /* 0x0000000411147825 */ /* 0x002fe200078e0214 */
[----:B--2---:R-:W-:-:S02]  /*0e40*/  SEL R23, R23, RZ, !P1 ;  /* 0x000000ff17177207 */ /* 0x004fc40004800000 */
[----:B---3--:R-:W-:-:S04]  /*0e50*/  SEL R12, R12, RZ, P0 ;  /* 0x000000ff0c0c7207 */ /* 0x008fc80000000000 */
[----:B0-----:R-:W-:Y:S02]  /*0e60*/  SEL R8, R23, R12, !P1 ;  /* 0x0000000c17087207 */ /* 0x001fe40004800000 */
[----:B----4-:R-:W-:Y:S02]  /*0e70*/  SEL R10, R10, RZ, !P1 ;  /* 0x000000ff0a0a7207 */ /* 0x010fe40004800000 */
[----:B-----5:R-:W-:-:S04]  /*0e80*/  SEL R3, R11, RZ, P0 ;  /* 0x000000ff0b037207 */ /* 0x020fc80000000000 */
[----:B------:R-:W-:Y:S02]  /*0e90*/  SEL R9, R10, R3, !P1 ;  /* 0x000000030a097207 */ /* 0x000fe40004800000 */
[----:B------:R-:W-:Y:S02]  /*0ea0*/  SEL R11, R14, RZ, !P1 ;  /* 0x000000ff0e0b7207 */ /* 0x000fe40004800000 */
[----:B------:R-:W-:Y:S02]  /*0eb0*/  SEL R0, R0, RZ, !P2 ;  /* 0x000000ff00007207 */ /* 0x000fe40005000000 */
[----:B------:R-:W-:Y:S02]  /*0ec0*/  SEL R7, R7, RZ, P3 ;  /* 0x000000ff07077207 */ /* 0x000fe40001800000 */
[----:B------:R-:W-:Y:S02]  /*0ed0*/  SEL R16, R16, RZ, !P1 ;  /* 0x000000ff10107207 */ /* 0x000fe40004800000 */
[----:B------:R-:W-:-:S02]  /*0ee0*/  SEL R15, R15, RZ, P0 ;  /* 0x000000ff0f0f7207 */ /* 0x000fc40000000000 */
[----:B------:R-:W-:Y:S02]  /*0ef0*/  SEL R7, R0, R7, !P2 ;  /* 0x0000000700077207 */ /* 0x000fe40005000000 */
[----:B------:R-:W-:Y:S02]  /*0f00*/  SEL R10, R16, R15, !P1 ;  /* 0x0000000f100a7207 */ /* 0x000fe40004800000 */
[----:B------:R-:W-:Y:S01]  /*0f10*/  @P1 SEL R11, R13, RZ, P0 ;  /* 0x000000ff0d0b1207 */ /* 0x000fe20000000000 */
[----:B------:R-:W-:Y:S04]  /*0f20*/  STG.E.128 desc[UR4][R20.64], R4 ;  /* 0x0000000414007986 */ /* 0x000fe8000c101d04 */
[----:B------:R-:W-:Y:S01]  /*0f30*/  STG.E.128 desc[UR4][R20.64+0x800], R8 ;  /* 0x0008000814007986 */ /* 0x000fe2000c101d04 */
[----:B------:R-:W-:Y:S05]  /*0f40*/  EXIT ;  /* 0x000000000000794d */ /* 0x000fea0003800000 */
.L_x_0:
[----:B------:R-:W-:-:S00]  /*0f50*/  BRA `(.L_x_0) ;  /* 0xfffffffc00fc7947 */ /* 0x000fc0000383ffff */
[----:B------:R-:W-:-:S00]  /*0f60*/  NOP ;  /* 0x0000000000007918 */ /* 0x000fc00000000000 */
        /* <DEDUP_REMOVED lines=9> */
.L_x_1:


//--------------------- .nv.constant0.triton_poi_fused__unsafe_index_cat_24 --------------------------
	.section	.nv.constant0.triton_poi_fused__unsafe_index_cat_24,"a",@progbits
	.sectionflags	@""
	.align	4
.nv.constant0.triton_poi_fused__unsafe_index_cat_24:
	.zero		564
